//
// Generated by NVIDIA NVVM Compiler
//
// Compiler Build ID: CL-36424714
// Cuda compilation tools, release 13.0, V13.0.88
// Based on NVVM 20.0.0
//

.version 9.0
.target sm_100
.address_size 64

	// .globl	_Z6kernelP8Particlei

.visible .entry _Z6kernelP8Particlei(
	.param .u64 .ptr .align 1 _Z6kernelP8Particlei_param_0,
	.param .u32 _Z6kernelP8Particlei_param_1
)
{
	.reg .pred 	%p<2>;
	.reg .b32 	%r<13>;
	.reg .b32 	%f<12>;
	.reg .b64 	%rd<5>;

	ld.param.u64 	%rd1, [_Z6kernelP8Particlei_param_0];
	ld.param.u32 	%r2, [_Z6kernelP8Particlei_param_1];
	mov.u32 	%r3, %ctaid.x;
	mov.u32 	%r4, %ntid.x;
	mov.u32 	%r5, %tid.x;
	mad.lo.s32 	%r1, %r3, %r4, %r5;
	setp.gt.s32 	%p1, %r1, 99999999;
	@%p1 bra 	$L__BB0_2;
	cvta.to.global.u64 	%rd2, %rd1;
	mul.wide.s32 	%rd3, %r1, 24;
	add.s64 	%rd4, %rd2, %rd3;
	ld.global.f32 	%f1, [%rd4+12];
	ld.global.f32 	%f2, [%rd4];
	add.f32 	%f3, %f1, %f2;
	st.global.f32 	[%rd4], %f3;
	ld.global.f32 	%f4, [%rd4+16];
	ld.global.f32 	%f5, [%rd4+4];
	add.f32 	%f6, %f4, %f5;
	st.global.f32 	[%rd4+4], %f6;
	ld.global.f32 	%f7, [%rd4+20];
	ld.global.f32 	%f8, [%rd4+8];
	add.f32 	%f9, %f7, %f8;
	st.global.f32 	[%rd4+8], %f9;
	mul.lo.s32 	%r6, %r2, %r1;
	mul.hi.s32 	%r7, %r6, 354224107;
	shr.u32 	%r8, %r7, 31;
	shr.s32 	%r9, %r7, 3;
	add.s32 	%r10, %r9, %r8;
	mul.lo.s32 	%r11, %r10, 97;
	sub.s32 	%r12, %r6, %r11;
	cvt.rn.f32.s32 	%f10, %r12;
	div.rn.f32 	%f11, %f10, 0f42C20000;
	st.global.f32 	[%rd4+12], %f11;
	st.global.f32 	[%rd4+16], %f11;
	st.global.f32 	[%rd4+20], %f11;
$L__BB0_2:
	ret;

}


// ===== COMPILED SASS (sm_100) =====

	.target	sm_100

	.elftype	@"ET_EXEC"


//--------------------- .note.nv.tkinfo           --------------------------
	.section	.note.nv.tkinfo,"",@"SHT_NOTE"
	.sectionflags	@"SHF_NOTE_NV_TKINFO"
	.tkinfo
        /*0018*/ 	.word	0x00000002
        /*0030*/ 	.string	""
        /*0030*/ 	.string	"ptxas"
        /*0030*/ 	.string	"Cuda compilation tools, release 13.0, V13.0.88"
        /*0030*/ 	.string	"Build cuda_13.0.r13.0/compiler.36424714_0"
        /*0030*/ 	.string	"-arch sm_100 -m 64 "



//--------------------- .note.nv.cuinfo           --------------------------
	.section	.note.nv.cuinfo,"",@"SHT_NOTE"
	.sectionflags	@"SHF_NOTE_NV_CUINFO"
        /*0018*/ 	.short	0x0002
        /*001a*/ 	.short	0x0064
        /*001c*/ 	.short	0x0082
	.zero		2


//--------------------- .nv.info                  --------------------------
	.section	.nv.info,"",@"SHT_CUDA_INFO"
	.align	4


	//----- nvinfo : EIATTR_REGCOUNT
	.align		4
        /*0000*/ 	.byte	0x04, 0x2f
        /*0002*/ 	.short	(.L_1 - .L_0)
	.align		4
.L_0:
        /*0004*/ 	.word	index@(_Z6kernelP8Particlei)
        /*0008*/ 	.word	0x00000010


	//----- nvinfo : EIATTR_FRAME_SIZE
	.align		4
.L_1:
        /*000c*/ 	.byte	0x04, 0x11
        /*000e*/ 	.short	(.L_3 - .L_2)
	.align		4
.L_2:
        /*0010*/ 	.word	index@($__internal_0_$__cuda_sm3x_div_rn_noftz_f32_slowpath)
        /*0014*/ 	.word	0x00000000


	//----- nvinfo : EIATTR_FRAME_SIZE
	.align		4
.L_3:
        /*0018*/ 	.byte	0x04, 0x11
        /*001a*/ 	.short	(.L_5 - .L_4)
	.align		4
.L_4:
        /*001c*/ 	.word	index@(_Z6kernelP8Particlei)
        /*0020*/ 	.word	0x00000000


	//----- nvinfo : EIATTR_MIN_STACK_SIZE
	.align		4
.L_5:
        /*0024*/ 	.byte	0x04, 0x12
        /*0026*/ 	.short	(.L_7 - .L_6)
	.align		4
.L_6:
        /*0028*/ 	.word	index@(_Z6kernelP8Particlei)
        /*002c*/ 	.word	0x00000000
.L_7:


//--------------------- .nv.compat                --------------------------
	.section	.nv.compat,"",@"SHT_CUDA_COMPAT_INFO"
	.align	4
        /*0000*/ 	.byte	0x02, 0x09, 0x00, 0x00, 0x02, 0x02, 0x01, 0x00, 0x02, 0x05, 0x05, 0x00, 0x03, 0x07, 0x01, 0x01
        /*0010*/ 	.byte	0x02, 0x03, 0x00, 0x00, 0x02, 0x06, 0x01, 0x00, 0x04, 0x0b, 0x08, 0x00, 0x01, 0x00, 0x00, 0x00
        /*0020*/ 	.byte	0x00, 0x00, 0x00, 0x00


//--------------------- .nv.info._Z6kernelP8Particlei --------------------------
	.section	.nv.info._Z6kernelP8Particlei,"",@"SHT_CUDA_INFO"
	.sectionflags	@""
	.align	4


	//----- nvinfo : EIATTR_CUDA_API_VERSION
	.align		4
        /*0000*/ 	.byte	0x04, 0x37
        /*0002*/ 	.short	(.L_9 - .L_8)
.L_8:
        /*0004*/ 	.word	0x00000082


	//----- nvinfo : EIATTR_KPARAM_INFO
	.align		4
.L_9:
        /*0008*/ 	.byte	0x04, 0x17
        /*000a*/ 	.short	(.L_11 - .L_10)
.L_10:
        /*000c*/ 	.word	0x00000000
        /*0010*/ 	.short	0x0001
        /*0012*/ 	.short	0x0008
        /*0014*/ 	.byte	0x00, 0xf0, 0x11, 0x00


	//----- nvinfo : EIATTR_KPARAM_INFO
	.align		4
.L_11:
        /*0018*/ 	.byte	0x04, 0x17
        /*001a*/ 	.short	(.L_13 - .L_12)
.L_12:
        /*001c*/ 	.word	0x00000000
        /*0020*/ 	.short	0x0000
        /*0022*/ 	.short	0x0000
        /*0024*/ 	.byte	0x00, 0xf5, 0x21, 0x00


	//----- nvinfo : EIATTR_SPARSE_MMA_MASK
	.align		4
.L_13:
        /*0028*/ 	.byte	0x03, 0x50
        /*002a*/ 	.short	0x0000


	//----- nvinfo : EIATTR_MAXREG_COUNT
	.align		4
        /*002c*/ 	.byte	0x03, 0x1b
        /*002e*/ 	.short	0x00ff


	//----- nvinfo : EIATTR_MERCURY_ISA_VERSION
	.align		4
        /*0030*/ 	.byte	0x03, 0x5f
        /*0032*/ 	.short	0x0101


	//----- nvinfo : EIATTR_VRC_CTA_INIT_COUNT
	.align		4
        /*0034*/ 	.byte	0x02, 0x4a
	.zero		1
	.zero		1


	//----- nvinfo : EIATTR_EXIT_INSTR_OFFSETS
	.align		4
        /*0038*/ 	.byte	0x04, 0x1c
        /*003a*/ 	.short	(.L_15 - .L_14)


	//   ....[0]....
.L_14:
        /*003c*/ 	.word	0x00000060


	//   ....[1]....
        /*0040*/ 	.word	0x000002e0


	//----- nvinfo : EIATTR_CRS_STACK_SIZE
	.align		4
.L_15:
        /*0044*/ 	.byte	0x04, 0x1e
        /*0046*/ 	.short	(.L_17 - .L_16)
.L_16:
        /*0048*/ 	.word	0x00000000


	//----- nvinfo : EIATTR_CBANK_PARAM_SIZE
	.align		4
.L_17:
        /*004c*/ 	.byte	0x03, 0x19
        /*004e*/ 	.short	0x000c


	//----- nvinfo : EIATTR_PARAM_CBANK
	.align		4
        /*0050*/ 	.byte	0x04, 0x0a
        /*0052*/ 	.short	(.L_19 - .L_18)
	.align		4
.L_18:
        /*0054*/ 	.word	index@(.nv.constant0._Z6kernelP8Particlei)
        /*0058*/ 	.short	0x0380
        /*005a*/ 	.short	0x000c


	//----- nvinfo : EIATTR_SW_WAR
	.align		4
.L_19:
        /*005c*/ 	.byte	0x04, 0x36
        /*005e*/ 	.short	(.L_21 - .L_20)
.L_20:
        /*0060*/ 	.word	0x00000008
.L_21:


//--------------------- .nv.callgraph             --------------------------
	.section	.nv.callgraph,"",@"SHT_CUDA_CALLGRAPH"
	.align	4
	.sectionentsize	8
	.align		4
        /*0000*/ 	.word	0x00000000
	.align		4
        /*0004*/ 	.word	0xffffffff
	.align		4
        /*0008*/ 	.word	0x00000000
	.align		4
        /*000c*/ 	.word	0xfffffffe
	.align		4
        /*0010*/ 	.word	0x00000000
	.align		4
        /*0014*/ 	.word	0xfffffffd
	.align		4
        /*0018*/ 	.word	0x00000000
	.align		4
        /*001c*/ 	.word	0xfffffffc


//--------------------- .text._Z6kernelP8Particlei --------------------------
	.section	.text._Z6kernelP8Particlei,"ax",@progbits
	.align	128
        .global         _Z6kernelP8Particlei
        .type           _Z6kernelP8Particlei,@function
        .size           _Z6kernelP8Particlei,(.L_x_15 - _Z6kernelP8Particlei)
        .other          _Z6kernelP8Particlei,@"STO_CUDA_ENTRY STV_DEFAULT"
_Z6kernelP8Particlei:
.text._Z6kernelP8Particlei:
[----:B------:R-:W-:Y:S01]  /*0000*/  LDC R1, c[0x0][0x37c] ;  /* 0x0000df00ff017b82 */ /* 0x000fe20000000800 */
[----:B------:R-:W0:Y:S07]  /*0010*/  S2R R0, SR_TID.X ;  /* 0x0000000000007919 */ /* 0x000e2e0000002100 */
[----:B------:R-:W0:Y:S08]  /*0020*/  S2UR UR4, SR_CTAID.X ;  /* 0x00000000000479c3 */ /* 0x000e300000002500 */
[----:B------:R-:W0:Y:S02]  /*0030*/  LDC R5, c[0x0][0x360] ;  /* 0x0000d800ff057b82 */ /* 0x000e240000000800 */
[----:B0-----:R-:W-:-:S05]  /*0040*/  IMAD R5, R5, UR4, R0 ;  /* 0x0000000405057c24 */ /* 0x001fca000f8e0200 */
[----:B------:R-:W-:-:S13]  /*0050*/  ISETP.GT.AND P0, PT, R5, 0x5f5e0ff, PT ;  /* 0x05f5e0ff0500780c */ /* 0x000fda0003f04270 */
[----:B------:R-:W-:Y:S05]  /*0060*/  @P0 EXIT ;  /* 0x000000000000094d */ /* 0x000fea0003800000 */
[----:B------:R-:W0:Y:S01]  /*0070*/  LDC.64 R2, c[0x0][0x380] ;  /* 0x0000e000ff027b82 */ /* 0x000e220000000a00 */
[----:B------:R-:W1:Y:S01]  /*0080*/  LDCU.64 UR6, c[0x0][0x358] ;  /* 0x00006b00ff0677ac */ /* 0x000e620008000a00 */
[----:B------:R-:W2:Y:S01]  /*0090*/  LDCU UR4, c[0x0][0x388] ;  /* 0x00007100ff0477ac */ /* 0x000ea20008000800 */
[----:B0-----:R-:W-:-:S05]  /*00a0*/  IMAD.WIDE R2, R5, 0x18, R2 ;  /* 0x0000001805027825 */ /* 0x001fca00078e0202 */
[----:B-1----:R-:W3:Y:S04]  /*00b0*/  LDG.E R0, desc[UR6][R2.64+0xc] ;  /* 0x00000c0602007981 */ /* 0x002ee8000c1e1900 */
[----:B------:R-:W3:Y:S04]  /*00c0*/  LDG.E R7, desc[UR6][R2.64] ;  /* 0x0000000602077981 */ /* 0x000ee8000c1e1900 */
[----:B------:R-:W4:Y:S04]  /*00d0*/  LDG.E R4, desc[UR6][R2.64+0x10] ;  /* 0x0000100602047981 */ /* 0x000f28000c1e1900 */
[----:B------:R-:W4:Y:S04]  /*00e0*/  LDG.E R9, desc[UR6][R2.64+0x4] ;  /* 0x0000040602097981 */ /* 0x000f28000c1e1900 */
[----:B------:R-:W5:Y:S04]  /*00f0*/  LDG.E R6, desc[UR6][R2.64+0x14] ;  /* 0x0000140602067981 */ /* 0x000f68000c1e1900 */
[----:B------:R-:W5:Y:S01]  /*0100*/  LDG.E R11, desc[UR6][R2.64+0x8] ;  /* 0x00000806020b7981 */ /* 0x000f62000c1e1900 */
[----:B--2---:R-:W-:Y:S01]  /*0110*/  IMAD R5, R5, UR4, RZ ;  /* 0x0000000405057c24 */ /* 0x004fe2000f8e02ff */
[----:B------:R-:W-:Y:S03]  /*0120*/  BSSY.RECONVERGENT B1, `(.L_x_0) ;  /* 0x0000018000017945 */ /* 0x000fe60003800200 */
[----:B------:R-:W-:-:S05]  /*0130*/  IMAD.HI R8, R5, 0x151d07eb, RZ ;  /* 0x151d07eb05087827 */ /* 0x000fca00078e02ff */
[----:B------:R-:W-:-:S04]  /*0140*/  SHF.R.U32.HI R13, RZ, 0x1f, R8 ;  /* 0x0000001fff0d7819 */ /* 0x000fc80000011608 */
[----:B------:R-:W-:Y:S01]  /*0150*/  LEA.HI.SX32 R8, R8, R13, 0x1d ;  /* 0x0000000d08087211 */ /* 0x000fe200078feaff */
[----:B------:R-:W-:Y:S02]  /*0160*/  IMAD.MOV.U32 R13, RZ, RZ, 0x3c28e83f ;  /* 0x3c28e83fff0d7424 */ /* 0x000fe400078e00ff */
[----:B---3--:R-:W-:Y:S02]  /*0170*/  FADD R7, R0, R7 ;  /* 0x0000000700077221 */ /* 0x008fe40000000000 */
[----:B------:R-:W-:-:S03]  /*0180*/  IMAD R0, R8, -0x61, R5 ;  /* 0xffffff9f08007824 */ /* 0x000fc600078e0205 */
[----:B------:R0:W-:Y:S02]  /*0190*/  STG.E desc[UR6][R2.64], R7 ;  /* 0x0000000702007986 */ /* 0x0001e4000c101906 */
[----:B------:R-:W-:Y:S01]  /*01a0*/  I2FP.F32.S32 R0, R0 ;  /* 0x0000000000007245 */ /* 0x000fe20000201400 */
[----:B----4-:R-:W-:Y:S01]  /*01b0*/  FADD R9, R4, R9 ;  /* 0x0000000904097221 */ /* 0x010fe20000000000 */
[----:B------:R-:W-:Y:S02]  /*01c0*/  IMAD.MOV.U32 R4, RZ, RZ, 0x42c20000 ;  /* 0x42c20000ff047424 */ /* 0x000fe400078e00ff */
[----:B------:R-:W1:Y:S02]  /*01d0*/  FCHK P0, R0, 97 ;  /* 0x42c2000000007902 */ /* 0x000e640000000000 */
[----:B------:R0:W-:Y:S01]  /*01e0*/  STG.E desc[UR6][R2.64+0x4], R9 ;  /* 0x0000040902007986 */ /* 0x0001e2000c101906 */
[----:B------:R-:W-:Y:S01]  /*01f0*/  FFMA R4, R13, -R4, 1 ;  /* 0x3f8000000d047423 */ /* 0x000fe20000000804 */
[----:B-----5:R-:W-:-:S03]  /*0200*/  FADD R11, R6, R11 ;  /* 0x0000000b060b7221 */ /* 0x020fc60000000000 */
[----:B------:R-:W-:Y:S02]  /*0210*/  FFMA R5, R4, R13, 0.010309278033673763275 ;  /* 0x3c28e83f04057423 */ /* 0x000fe4000000000d */
[----:B------:R0:W-:Y:S02]  /*0220*/  STG.E desc[UR6][R2.64+0x8], R11 ;  /* 0x0000080b02007986 */ /* 0x0001e4000c101906 */
[----:B------:R-:W-:-:S04]  /*0230*/  FFMA R4, R0, R5, RZ ;  /* 0x0000000500047223 */ /* 0x000fc800000000ff */
[----:B------:R-:W-:-:S04]  /*0240*/  FFMA R6, R4, -97, R0 ;  /* 0xc2c2000004067823 */ /* 0x000fc80000000000 */
[----:B------:R-:W-:Y:S01]  /*0250*/  FFMA R5, R5, R6, R4 ;  /* 0x0000000605057223 */ /* 0x000fe20000000004 */
[----:B-1----:R-:W-:Y:S06]  /*0260*/  @!P0 BRA `(.L_x_1) ;  /* 0x00000000000c8947 */ /* 0x002fec0003800000 */
[----:B------:R-:W-:-:S07]  /*0270*/  MOV R4, 0x290 ;  /* 0x0000029000047802 */ /* 0x000fce0000000f00 */
[----:B0-----:R-:W-:Y:S05]  /*0280*/  CALL.REL.NOINC `($__internal_0_$__cuda_sm3x_div_rn_noftz_f32_slowpath) ;  /* 0x0000000000187944 */ /* 0x001fea0003c00000 */
[----:B------:R-:W-:-:S07]  /*0290*/  IMAD.MOV.U32 R5, RZ, RZ, R6 ;  /* 0x000000ffff057224 */ /* 0x000fce00078e0006 */
.L_x_1:
[----:B------:R-:W-:Y:S05]  /*02a0*/  BSYNC.RECONVERGENT B1 ;  /* 0x0000000000017941 */ /* 0x000fea0003800200 */
.L_x_0:
[----:B------:R-:W-:Y:S04]  /*02b0*/  STG.E desc[UR6][R2.64+0xc], R5 ;  /* 0x00000c0502007986 */ /* 0x000fe8000c101906 */
[----:B------:R-:W-:Y:S04]  /*02c0*/  STG.E desc[UR6][R2.64+0x10], R5 ;  /* 0x0000100502007986 */ /* 0x000fe8000c101906 */
[----:B------:R-:W-:Y:S01]  /*02d0*/  STG.E desc[UR6][R2.64+0x14], R5 ;  /* 0x0000140502007986 */ /* 0x000fe2000c101906 */
[----:B------:R-:W-:Y:S05]  /*02e0*/  EXIT ;  /* 0x000000000000794d */ /* 0x000fea0003800000 */
        .weak           $__internal_0_$__cuda_sm3x_div_rn_noftz_f32_slowpath
        .type           $__internal_0_$__cuda_sm3x_div_rn_noftz_f32_slowpath,@function
        .size           $__internal_0_$__cuda_sm3x_div_rn_noftz_f32_slowpath,(.L_x_15 - $__internal_0_$__cuda_sm3x_div_rn_noftz_f32_slowpath)
$__internal_0_$__cuda_sm3x_div_rn_noftz_f32_slowpath:
[--C-:B------:R-:W-:Y:S01]  /*02f0*/  SHF.R.U32.HI R5, RZ, 0x17, R0.reuse ;  /* 0x00000017ff057819 */ /* 0x100fe20000011600 */
[----:B------:R-:W-:Y:S04]  /*0300*/  BSSY.RECONVERGENT B0, `(.L_x_2) ;  /* 0x000005c000007945 */ /* 0x000fe80003800200 */
[----:B------:R-:W-:Y:S01]  /*0310*/  BSSY.RELIABLE B2, `(.L_x_3) ;  /* 0x000001a000027945 */ /* 0x000fe20003800100 */
[----:B------:R-:W-:Y:S01]  /*0320*/  IMAD.MOV.U32 R6, RZ, RZ, R0 ;  /* 0x000000ffff067224 */ /* 0x000fe200078e0000 */
[----:B------:R-:W-:-:S05]  /*0330*/  LOP3.LUT R5, R5, 0xff, RZ, 0xc0, !PT ;  /* 0x000000ff05057812 */ /* 0x000fca00078ec0ff */
[----:B------:R-:W-:-:S05]  /*0340*/  VIADD R8, R5, 0xffffffff ;  /* 0xffffffff05087836 */ /* 0x000fca0000000000 */
[----:B------:R-:W-:-:S13]  /*0350*/  ISETP.GT.U32.OR P0, PT, R8, 0xfd, !PT ;  /* 0x000000fd0800780c */ /* 0x000fda0007f04470 */
[----:B------:R-:W-:Y:S01]  /*0360*/  @!P0 IMAD.MOV.U32 R7, RZ, RZ, RZ ;  /* 0x000000ffff078224 */ /* 0x000fe200078e00ff */
[----:B------:R-:W-:Y:S06]  /*0370*/  @!P0 BRA `(.L_x_4) ;  /* 0x00000000004c8947 */ /* 0x000fec0003800000 */
[----:B------:R-:W-:-:S13]  /*0380*/  FSETP.GTU.FTZ.AND P0, PT, |R0|, +INF , PT ;  /* 0x7f8000000000780b */ /* 0x000fda0003f1c200 */
[----:B------:R-:W-:Y:S05]  /*0390*/  @P0 BREAK.RELIABLE B2 ;  /* 0x0000000000020942 */ /* 0x000fea0003800100 */
[----:B------:R-:W-:Y:S05]  /*03a0*/  @P0 BRA `(.L_x_5) ;  /* 0x0000000400400947 */ /* 0x000fea0003800000 */
[----:B------:R-:W-:-:S05]  /*03b0*/  IMAD.MOV.U32 R7, RZ, RZ, 0x42c20000 ;  /* 0x42c20000ff077424 */ /* 0x000fca00078e00ff */
[----:B------:R-:W-:-:S13]  /*03c0*/  LOP3.LUT P0, RZ, R7, 0x7fffffff, R6, 0xc8, !PT ;  /* 0x7fffffff07ff7812 */ /* 0x000fda000780c806 */
[----:B------:R-:W-:Y:S05]  /*03d0*/  @!P0 BREAK.RELIABLE B2 ;  /* 0x0000000000028942 */ /* 0x000fea0003800100 */
[----:B------:R-:W-:Y:S05]  /*03e0*/  @!P0 BRA `(.L_x_6) ;  /* 0x0000000400288947 */ /* 0x000fea0003800000 */
[----:B------:R-:W-:-:S13]  /*03f0*/  LOP3.LUT P0, RZ, R6, 0x7fffffff, RZ, 0xc0, !PT ;  /* 0x7fffffff06ff7812 */ /* 0x000fda000780c0ff */
[----:B------:R-:W-:Y:S05]  /*0400*/  @!P0 BREAK.RELIABLE B2 ;  /* 0x0000000000028942 */ /* 0x000fea0003800100 */
[----:B------:R-:W-:Y:S05]  /*0410*/  @!P0 BRA `(.L_x_7) ;  /* 0x0000000400148947 */ /* 0x000fea0003800000 */
[----:B------:R-:W-:Y:S02]  /*0420*/  FSETP.NEU.FTZ.AND P0, PT, |R0|, +INF , PT ;  /* 0x7f8000000000780b */ /* 0x000fe40003f1d200 */
[----:B------:R-:W-:-:S04]  /*0430*/  LOP3.LUT P1, RZ, R7, 0x7fffffff, RZ, 0xc0, !PT ;  /* 0x7fffffff07ff7812 */ /* 0x000fc8000782c0ff */
[----:B------:R-:W-:-:S13]  /*0440*/  PLOP3.LUT P0, PT, P0, P1, PT, 0x2f, 0xf2 ;  /* 0x0000000000f2781c */ /* 0x000fda0000702577 */
[----:B------:R-:W-:Y:S05]  /*0450*/  @P0 BREAK.RELIABLE B2 ;  /* 0x0000000000020942 */ /* 0x000fea0003800100 */
[----:B------:R-:W-:Y:S05]  /*0460*/  @P0 BRA `(.L_x_8) ;  /* 0x0000000000f40947 */ /* 0x000fea0003800000 */
[----:B------:R-:W-:-:S13]  /*0470*/  ISETP.GE.AND P0, PT, R8, RZ, PT ;  /* 0x000000ff0800720c */ /* 0x000fda0003f06270 */
[----:B------:R-:W-:Y:S02]  /*0480*/  @P0 IMAD.MOV.U32 R7, RZ, RZ, RZ ;  /* 0x000000ffff070224 */ /* 0x000fe400078e00ff */
[----:B------:R-:W-:Y:S01]  /*0490*/  @!P0 FFMA R6, R0, 1.84467440737095516160e+19, RZ ;  /* 0x5f80000000068823 */ /* 0x000fe200000000ff */
[----:B------:R-:W-:-:S07]  /*04a0*/  @!P0 MOV R7, 0xffffffc0 ;  /* 0xffffffc000078802 */ /* 0x000fce0000000f00 */
.L_x_4:
[----:B------:R-:W-:Y:S05]  /*04b0*/  BSYNC.RELIABLE B2 ;  /* 0x0000000000027941 */ /* 0x000fea0003800100 */
.L_x_3:
[----:B------:R-:W-:Y:S01]  /*04c0*/  UMOV UR4, 0x42c20000 ;  /* 0x42c2000000047882 */ /* 0x000fe20000000000 */
[----:B------:R-:W-:Y:S01]  /*04d0*/  VIADD R5, R5, 0xffffff81 ;  /* 0xffffff8105057836 */ /* 0x000fe20000000000 */
[----:B------:R-:W-:Y:S01]  /*04e0*/  UIADD3 UR4, UPT, UPT, UR4, -0x3000000, URZ ;  /* 0xfd00000004047890 */ /* 0x000fe2000fffe0ff */
[----:B------:R-:W-:Y:S02]  /*04f0*/  BSSY.RECONVERGENT B2, `(.L_x_9) ;  /* 0x0000033000027945 */ /* 0x000fe40003800200 */
[----:B------:R-:W-:Y:S01]  /*0500*/  IMAD R0, R5, -0x800000, R6 ;  /* 0xff80000005007824 */ /* 0x000fe200078e0206 */
[----:B------:R-:W-:Y:S02]  /*0510*/  IADD3 R7, PT, PT, R7, -0x6, R5 ;  /* 0xfffffffa07077810 */ /* 0x000fe40007ffe005 */
[----:B------:R-:W-:-:S03]  /*0520*/  FADD.FTZ R9, -RZ, -UR4 ;  /* 0x80000004ff097e21 */ /* 0x000fc60008010100 */
[----:B------:R-:W0:Y:S02]  /*0530*/  MUFU.RCP R8, UR4 ;  /* 0x0000000400087d08 */ /* 0x000e240008001000 */
[----:B0-----:R-:W-:-:S04]  /*0540*/  FFMA R11, R8, R9, 1 ;  /* 0x3f800000080b7423 */ /* 0x001fc80000000009 */
[----:B------:R-:W-:-:S04]  /*0550*/  FFMA R11, R8, R11, R8 ;  /* 0x0000000b080b7223 */ /* 0x000fc80000000008 */
[----:B------:R-:W-:-:S04]  /*0560*/  FFMA R6, R0, R11, RZ ;  /* 0x0000000b00067223 */ /* 0x000fc800000000ff */
[----:B------:R-:W-:-:S04]  /*0570*/  FFMA R8, R9, R6, R0 ;  /* 0x0000000609087223 */ /* 0x000fc80000000000 */
[----:B------:R-:W-:-:S04]  /*0580*/  FFMA R8, R11, R8, R6 ;  /* 0x000000080b087223 */ /* 0x000fc80000000006 */
[----:B------:R-:W-:-:S04]  /*0590*/  FFMA R9, R9, R8, R0 ;  /* 0x0000000809097223 */ /* 0x000fc80000000000 */
[----:B------:R-:W-:-:S05]  /*05a0*/  FFMA R6, R11, R9, R8 ;  /* 0x000000090b067223 */ /* 0x000fca0000000008 */
[----:B------:R-:W-:-:S04]  /*05b0*/  SHF.R.U32.HI R0, RZ, 0x17, R6 ;  /* 0x00000017ff007819 */ /* 0x000fc80000011606 */
[----:B------:R-:W-:-:S05]  /*05c0*/  LOP3.LUT R0, R0, 0xff, RZ, 0xc0, !PT ;  /* 0x000000ff00007812 */ /* 0x000fca00078ec0ff */
[----:B------:R-:W-:-:S04]  /*05d0*/  IMAD.IADD R10, R0, 0x1, R7 ;  /* 0x00000001000a7824 */ /* 0x000fc800078e0207 */
[----:B------:R-:W-:-:S05]  /*05e0*/  VIADD R0, R10, 0xffffffff ;  /* 0xffffffff0a007836 */ /* 0x000fca0000000000 */
[----:B------:R-:W-:-:S13]  /*05f0*/  ISETP.GE.U32.AND P0, PT, R0, 0xfe, PT ;  /* 0x000000fe0000780c */ /* 0x000fda0003f06070 */
[----:B------:R-:W-:Y:S05]  /*0600*/  @!P0 BRA `(.L_x_10) ;  /* 0x0000000000808947 */ /* 0x000fea0003800000 */
[----:B------:R-:W-:-:S13]  /*0610*/  ISETP.GT.AND P0, PT, R10, 0xfe, PT ;  /* 0x000000fe0a00780c */ /* 0x000fda0003f04270 */
[----:B------:R-:W-:Y:S05]  /*0620*/  @P0 BRA `(.L_x_11) ;  /* 0x00000000006c0947 */ /* 0x000fea0003800000 */
[----:B------:R-:W-:-:S13]  /*0630*/  ISETP.GE.AND P0, PT, R10, 0x1, PT ;  /* 0x000000010a00780c */ /* 0x000fda0003f06270 */
[----:B------:R-:W-:Y:S05]  /*0640*/  @P0 BRA `(.L_x_12) ;  /* 0x0000000000740947 */ /* 0x000fea0003800000 */
[----:B------:R-:W-:Y:S02]  /*0650*/  ISETP.GE.AND P0, PT, R10, -0x18, PT ;  /* 0xffffffe80a00780c */ /* 0x000fe40003f06270 */
[----:B------:R-:W-:-:S11]  /*0660*/  LOP3.LUT R6, R6, 0x80000000, RZ, 0xc0, !PT ;  /* 0x8000000006067812 */ /* 0x000fd600078ec0ff */
[----:B------:R-:W-:Y:S05]  /*0670*/  @!P0 BRA `(.L_x_12) ;  /* 0x0000000000688947 */ /* 0x000fea0003800000 */
[CCC-:B------:R-:W-:Y:S01]  /*0680*/  FFMA.RZ R0, R11.reuse, R9.reuse, R8.reuse ;  /* 0x000000090b007223 */ /* 0x1c0fe2000000c008 */
[C---:B------:R-:W-:Y:S02]  /*0690*/  ISETP.NE.AND P2, PT, R10.reuse, RZ, PT ;  /* 0x000000ff0a00720c */ /* 0x040fe40003f45270 */
[----:B------:R-:W-:Y:S02]  /*06a0*/  ISETP.NE.AND P1, PT, R10, RZ, PT ;  /* 0x000000ff0a00720c */ /* 0x000fe40003f25270 */
[----:B------:R-:W-:Y:S01]  /*06b0*/  LOP3.LUT R5, R0, 0x7fffff, RZ, 0xc0, !PT ;  /* 0x007fffff00057812 */ /* 0x000fe200078ec0ff */
[CCC-:B------:R-:W-:Y:S01]  /*06c0*/  FFMA.RP R0, R11.reuse, R9.reuse, R8.reuse ;  /* 0x000000090b007223 */ /* 0x1c0fe20000008008 */
[----:B------:R-:W-:Y:S01]  /*06d0*/  FFMA.RM R11, R11, R9, R8 ;  /* 0x000000090b0b7223 */ /* 0x000fe20000004008 */
[C---:B------:R-:W-:Y:S01]  /*06e0*/  VIADD R8, R10.reuse, 0x20 ;  /* 0x000000200a087836 */ /* 0x040fe20000000000 */
[----:B------:R-:W-:Y:S02]  /*06f0*/  LOP3.LUT R5, R5, 0x800000, RZ, 0xfc, !PT ;  /* 0x0080000005057812 */ /* 0x000fe400078efcff */
[----:B------:R-:W-:-:S02]  /*0700*/  IADD3 R7, PT, PT, -R10, RZ, RZ ;  /* 0x000000ff0a077210 */ /* 0x000fc40007ffe1ff */
[----:B------:R-:W-:Y:S02]  /*0710*/  SHF.L.U32 R8, R5, R8, RZ ;  /* 0x0000000805087219 */ /* 0x000fe400000006ff */
[----:B------:R-:W-:Y:S02]  /*0720*/  FSETP.NEU.FTZ.AND P0, PT, R0, R11, PT ;  /* 0x0000000b0000720b */ /* 0x000fe40003f1d000 */
[----:B------:R-:W-:Y:S02]  /*0730*/  SEL R0, R7, RZ, P2 ;  /* 0x000000ff07007207 */ /* 0x000fe40001000000 */
[----:B------:R-:W-:Y:S02]  /*0740*/  ISETP.NE.AND P1, PT, R8, RZ, P1 ;  /* 0x000000ff0800720c */ /* 0x000fe40000f25270 */
[----:B------:R-:W-:Y:S02]  /*0750*/  SHF.R.U32.HI R0, RZ, R0, R5 ;  /* 0x00000000ff007219 */ /* 0x000fe40000011605 */
[----:B------:R-:W-:-:S02]  /*0760*/  PLOP3.LUT P0, PT, P0, P1, PT, 0xf8, 0x8f ;  /* 0x00000000008f781c */ /* 0x000fc40000703f70 */
[----:B------:R-:W-:Y:S02]  /*0770*/  SHF.R.U32.HI R8, RZ, 0x1, R0 ;  /* 0x00000001ff087819 */ /* 0x000fe40000011600 */
[----:B------:R-:W-:-:S04]  /*0780*/  SEL R5, RZ, 0x1, !P0 ;  /* 0x00000001ff057807 */ /* 0x000fc80004000000 */
[----:B------:R-:W-:-:S04]  /*0790*/  LOP3.LUT R5, R5, 0x1, R8, 0xf8, !PT ;  /* 0x0000000105057812 */ /* 0x000fc800078ef808 */
[----:B------:R-:W-:-:S05]  /*07a0*/  LOP3.LUT R5, R5, R0, RZ, 0xc0, !PT ;  /* 0x0000000005057212 */ /* 0x000fca00078ec0ff */
[----:B------:R-:W-:-:S05]  /*07b0*/  IMAD.IADD R5, R8, 0x1, R5 ;  /* 0x0000000108057824 */ /* 0x000fca00078e0205 */
[----:B------:R-:W-:Y:S01]  /*07c0*/  LOP3.LUT R6, R5, R6, RZ, 0xfc, !PT ;  /* 0x0000000605067212 */ /* 0x000fe200078efcff */
[----:B------:R-:W-:Y:S06]  /*07d0*/  BRA `(.L_x_12) ;  /* 0x0000000000107947 */ /* 0x000fec0003800000 */
.L_x_11:
[----:B------:R-:W-:-:S04]  /*07e0*/  LOP3.LUT R6, R6, 0x80000000, RZ, 0xc0, !PT ;  /* 0x8000000006067812 */ /* 0x000fc800078ec0ff */
[----:B------:R-:W-:Y:S01]  /*07f0*/  LOP3.LUT R6, R6, 0x7f800000, RZ, 0xfc, !PT ;  /* 0x7f80000006067812 */ /* 0x000fe200078efcff */
[----:B------:R-:W-:Y:S06]  /*0800*/  BRA `(.L_x_12) ;  /* 0x0000000000047947 */ /* 0x000fec0003800000 */
.L_x_10:
[----:B------:R-:W-:-:S07]  /*0810*/  IMAD R6, R7, 0x800000, R6 ;  /* 0x0080000007067824 */ /* 0x000fce00078e0206 */
.L_x_12:
[----:B------:R-:W-:Y:S05]  /*0820*/  BSYNC.RECONVERGENT B2 ;  /* 0x0000000000027941 */ /* 0x000fea0003800200 */
.L_x_9:
[----:B------:R-:W-:Y:S05]  /*0830*/  BRA `(.L_x_13) ;  /* 0x0000000000207947 */ /* 0x000fea0003800000 */
.L_x_8:
[----:B------:R-:W-:-:S04]  /*0840*/  LOP3.LUT R6, R7, 0x80000000, R6, 0x48, !PT ;  /* 0x8000000007067812 */ /* 0x000fc800078e4806 */
[----:B------:R-:W-:Y:S01]  /*0850*/  LOP3.LUT R6, R6, 0x7f800000, RZ, 0xfc, !PT ;  /* 0x7f80000006067812 */ /* 0x000fe200078efcff */
[----:B------:R-:W-:Y:S06]  /*0860*/  BRA `(.L_x_13) ;  /* 0x0000000000147947 */ /* 0x000fec0003800000 */
.L_x_7:
[----:B------:R-:W-:Y:S01]  /*0870*/  LOP3.LUT R6, R7, 0x80000000, R6, 0x48, !PT ;  /* 0x8000000007067812 */ /* 0x000fe200078e4806 */
[----:B------:R-:W-:Y:S06]  /*0880*/  BRA `(.L_x_13) ;  /* 0x00000000000c7947 */ /* 0x000fec0003800000 */
.L_x_6:
[----:B------:R-:W0:Y:S01]  /*0890*/  MUFU.RSQ R6, -QNAN ;  /* 0xffc0000000067908 */ /* 0x000e220000001400 */
[----:B------:R-:W-:Y:S05]  /*08a0*/  BRA `(.L_x_13) ;  /* 0x0000000000047947 */ /* 0x000fea0003800000 */
.L_x_5:
[----:B------:R-:W-:-:S07]  /*08b0*/  FADD.FTZ R6, R0, 97 ;  /* 0x42c2000000067421 */ /* 0x000fce0000010000 */
.L_x_13:
[----:B------:R-:W-:Y:S05]  /*08c0*/  BSYNC.RECONVERGENT B0 ;  /* 0x0000000000007941 */ /* 0x000fea0003800200 */
.L_x_2:
[----:B------:R-:W-:-:S04]  /*08d0*/  IMAD.MOV.U32 R5, RZ, RZ, 0x0 ;  /* 0x00000000ff057424 */ /* 0x000fc800078e00ff */
[----:B0-----:R-:W-:Y:S05]  /*08e0*/  RET.REL.NODEC R4 `(_Z6kernelP8Particlei) ;  /* 0xfffffff404c47950 */ /* 0x001fea0003c3ffff */
.L_x_14:
[----:B------:R-:W-:-:S00]  /*08f0*/  BRA `(.L_x_14) ;  /* 0xfffffffc00fc7947 */ /* 0x000fc0000383ffff */
[----:B------:R-:W-:-:S00]  /*0900*/  NOP ;  /* 0x0000000000007918 */ /* 0x000fc00000000000 */
[----:B------:R-:W-:-:S00]  /*0910*/  NOP ;  /* 0x0000000000007918 */ /* 0x000fc00000000000 */
[----:B------:R-:W-:-:S00]  /*0920*/  NOP ;  /* 0x0000000000007918 */ /* 0x000fc00000000000 */
[----:B------:R-:W-:-:S00]  /*0930*/  NOP ;  /* 0x0000000000007918 */ /* 0x000fc00000000000 */
[----:B------:R-:W-:-:S00]  /*0940*/  NOP ;  /* 0x0000000000007918 */ /* 0x000fc00000000000 */
[----:B------:R-:W-:-:S00]  /*0950*/  NOP ;  /* 0x0000000000007918 */ /* 0x000fc00000000000 */
[----:B------:R-:W-:-:S00]  /*0960*/  NOP ;  /* 0x0000000000007918 */ /* 0x000fc00000000000 */
[----:B------:R-:W-:-:S00]  /*0970*/  NOP ;  /* 0x0000000000007918 */ /* 0x000fc00000000000 */
.L_x_15:


//--------------------- .nv.shared.reserved.0     --------------------------
	.section	.nv.shared.reserved.0,"aw",@nobits
	.weak		__nv_reservedSMEM_offset_0_alias
	.size		__nv_reservedSMEM_offset_0_alias, 0, 64
	.other		__nv_reservedSMEM_offset_0_alias,@"STO_CUDA_RESERVED_SHARED STV_DEFAULT"
__nv_reservedSMEM_offset_0_alias:
	.zero		0
	.zero		64


//--------------------- .nv.constant0._Z6kernelP8Particlei --------------------------
	.section	.nv.constant0._Z6kernelP8Particlei,"a",@progbits
	.sectionflags	@""
	.align	4
.nv.constant0._Z6kernelP8Particlei:
	.zero		908


//--------------------- SYMBOLS --------------------------

	.type		.nv.reservedSmem.offset0,@object
	.size		.nv.reservedSmem.offset0,0x4
